	.headerflags	@"EF_CUDA_TEXMODE_UNIFIED EF_CUDA_64BIT_ADDRESS EF_CUDA_ACCELERATORS EF_CUDA_SM90 EF_CUDA_VIRTUAL_SM(EF_CUDA_SM90)"
	.elftype	@"ET_EXEC"


//--------------------- .nv.info                  --------------------------
	.section	.nv.info,"",@"SHT_CUDA_INFO"
	.align	4


	//----- nvinfo : EIATTR_REGCOUNT
	.align		4
        /*0000*/ 	.byte	0x04, 0x2f
        /*0002*/ 	.short	(.L_1 - .L_0)
	.align		4
.L_0:
        /*0004*/ 	.word	index@(triton_poi_fused_div_4)
        /*0008*/ 	.word	0x0000000c


	//----- nvinfo : EIATTR_MIN_STACK_SIZE
	.align		4
.L_1:
        /*000c*/ 	.byte	0x04, 0x12
        /*000e*/ 	.short	(.L_3 - .L_2)
	.align		4
.L_2:
        /*0010*/ 	.word	index@(triton_poi_fused_div_4)
        /*0014*/ 	.word	0x00000000


	//----- nvinfo : EIATTR_FRAME_SIZE
	.align		4
.L_3:
        /*0018*/ 	.byte	0x04, 0x11
        /*001a*/ 	.short	(.L_5 - .L_4)
	.align		4
.L_4:
        /*001c*/ 	.word	index@(triton_poi_fused_div_4)
        /*0020*/ 	.word	0x00000000


	//----- nvinfo : EIATTR_MIN_STACK_SIZE
	.align		4
.L_5:
        /*0024*/ 	.byte	0x04, 0x12
        /*0026*/ 	.short	(.L_7 - .L_6)
	.align		4
.L_6:
        /*0028*/ 	.word	index@(triton_poi_fused_div_4)
        /*002c*/ 	.word	0x00000000
.L_7:


//--------------------- .nv.info.triton_poi_fused_div_4 --------------------------
	.section	.nv.info.triton_poi_fused_div_4,"",@"SHT_CUDA_INFO"
	.sectionflags	@""
	.align	4


	//----- nvinfo : EIATTR_CUDA_API_VERSION
	.align		4
        /*0000*/ 	.byte	0x04, 0x37
        /*0002*/ 	.short	(.L_9 - .L_8)
.L_8:
        /*0004*/ 	.word	0x0000007c


	//----- nvinfo : EIATTR_KPARAM_INFO
	.align		4
.L_9:
        /*0008*/ 	.byte	0x04, 0x17
        /*000a*/ 	.short	(.L_11 - .L_10)
.L_10:
        /*000c*/ 	.word	0x00000000
        /*0010*/ 	.short	0x0003
        /*0012*/ 	.short	0x0018
        /*0014*/ 	.byte	0x00, 0xf0, 0x11, 0x00


	//----- nvinfo : EIATTR_KPARAM_INFO
	.align		4
.L_11:
        /*0018*/ 	.byte	0x04, 0x17
        /*001a*/ 	.short	(.L_13 - .L_12)
.L_12:
        /*001c*/ 	.word	0x00000000
        /*0020*/ 	.short	0x0002
        /*0022*/ 	.short	0x0010
        /*0024*/ 	.byte	0x00, 0xf4, 0x21, 0x00


	//----- nvinfo : EIATTR_KPARAM_INFO
	.align		4
.L_13:
        /*0028*/ 	.byte	0x04, 0x17
        /*002a*/ 	.short	(.L_15 - .L_14)
.L_14:
        /*002c*/ 	.word	0x00000000
        /*0030*/ 	.short	0x0001
        /*0032*/ 	.short	0x0008
        /*0034*/ 	.byte	0x00, 0xf4, 0x21, 0x00


	//----- nvinfo : EIATTR_KPARAM_INFO
	.align		4
.L_15:
        /*0038*/ 	.byte	0x04, 0x17
        /*003a*/ 	.short	(.L_17 - .L_16)
.L_16:
        /*003c*/ 	.word	0x00000000
        /*0040*/ 	.short	0x0000
        /*0042*/ 	.short	0x0000
        /*0044*/ 	.byte	0x00, 0xf4, 0x21, 0x00


	//----- nvinfo : EIATTR_SPARSE_MMA_MASK
	.align		4
.L_17:
        /*0048*/ 	.byte	0x03, 0x50
        /*004a*/ 	.short	0x0000


	//----- nvinfo : EIATTR_MAXREG_COUNT
	.align		4
        /*004c*/ 	.byte	0x03, 0x1b
        /*004e*/ 	.short	0x00ff


	//----- nvinfo : EIATTR_EXIT_INSTR_OFFSETS
	.align		4
        /*0050*/ 	.byte	0x04, 0x1c
        /*0052*/ 	.short	(.L_19 - .L_18)


	//   ....[0]....
.L_18:
        /*0054*/ 	.word	0x000001b0


	//   ....[1]....
        /*0058*/ 	.word	0x000001d0


	//----- nvinfo : EIATTR_REQNTID
	.align		4
.L_19:
        /*005c*/ 	.byte	0x04, 0x10
        /*005e*/ 	.short	(.L_21 - .L_20)
.L_20:
        /*0060*/ 	.word	0x00000080
        /*0064*/ 	.word	0x00000001
        /*0068*/ 	.word	0x00000001


	//----- nvinfo : EIATTR_CBANK_PARAM_SIZE
	.align		4
.L_21:
        /*006c*/ 	.byte	0x03, 0x19
        /*006e*/ 	.short	0x001c


	//----- nvinfo : EIATTR_PARAM_CBANK
	.align		4
        /*0070*/ 	.byte	0x04, 0x0a
        /*0072*/ 	.short	(.L_23 - .L_22)
	.align		4
.L_22:
        /*0074*/ 	.word	index@(.nv.constant0.triton_poi_fused_div_4)
        /*0078*/ 	.short	0x0210
        /*007a*/ 	.short	0x001c


	//----- nvinfo : EIATTR_SW_WAR
	.align		4
.L_23:
        /*007c*/ 	.byte	0x04, 0x36
        /*007e*/ 	.short	(.L_25 - .L_24)
.L_24:
        /*0080*/ 	.word	0x00000008
.L_25:


//--------------------- .nv.callgraph             --------------------------
	.section	.nv.callgraph,"",@"SHT_CUDA_CALLGRAPH"
	.align	4
	.sectionentsize	8
	.align		4
        /*0000*/ 	.word	0x00000000
	.align		4
        /*0004*/ 	.word	0xffffffff
	.align		4
        /*0008*/ 	.word	0x00000000
	.align		4
        /*000c*/ 	.word	0xfffffffe
	.align		4
        /*0010*/ 	.word	0x00000000
	.align		4
        /*0014*/ 	.word	0xfffffffd
	.align		4
        /*0018*/ 	.word	0x00000000
	.align		4
        /*001c*/ 	.word	0xfffffffc


//--------------------- .text.triton_poi_fused_div_4 --------------------------
	.section	.text.triton_poi_fused_div_4,"ax",@progbits
	.align	128
        .global         triton_poi_fused_div_4
        .type           triton_poi_fused_div_4,@function
        .size           triton_poi_fused_div_4,(.L_x_1 - triton_poi_fused_div_4)
        .other          triton_poi_fused_div_4,@"STO_CUDA_ENTRY STV_DEFAULT"
triton_poi_fused_div_4:
.text.triton_poi_fused_div_4:
[----:B------:R-:W0:Y:S02]  /*0000*/  LDC R1, c[0x0][0x28] ;  /* 0x00000a00ff017b82 */ /* 0x000e240000000800 */
[----:B------:R-:W1:Y:S01]  /*0010*/  S2R R0, SR_TID.X ;  /* 0x0000000000007919 */ /* 0x000e620000002100 */
[----:B------:R-:W2:Y:S01]  /*0020*/  LDC.64 R4, c[0x0][0x218] ;  /* 0x00008600ff047b82 */ /* 0x000ea20000000a00 */
[----:B------:R-:W-:Y:S01]  /*0030*/  ULDC.64 UR4, c[0x0][0x208] ;  /* 0x0000820000047ab9 */ /* 0x000fe20000000a00 */
[----:B------:R-:W3:Y:S06]  /*0040*/  S2R R7, SR_CTAID.X ;  /* 0x0000000000077919 */ /* 0x000eec0000002500 */
[----:B------:R-:W4:Y:S01]  /*0050*/  LDC.64 R2, c[0x0][0x210] ;  /* 0x00008400ff027b82 */ /* 0x000f220000000a00 */
[----:B--2---:R2:W5:Y:S01]  /*0060*/  LDG.E R6, desc[UR4][R4.64] ;  /* 0x0000000404067981 */ /* 0x004562000c1e1900 */
[----:B------:R-:W-:-:S02]  /*0070*/  CS2R R8, SRZ ;  /* 0x0000000000087805 */ /* 0x000fc4000001ff00 */
[----:B-1----:R-:W-:-:S04]  /*0080*/  SHF.L.U32 R0, R0, 0x1, RZ ;  /* 0x0000000100007819 */ /* 0x002fc800000006ff */
[----:B--2---:R-:W1:Y:S01]  /*0090*/  LDC.64 R4, c[0x0][0x220] ;  /* 0x00008800ff047b82 */ /* 0x004e620000000a00 */
[----:B------:R-:W-:-:S04]  /*00a0*/  LOP3.LUT R0, R0, 0xfe, RZ, 0xc0, !PT ;  /* 0x000000fe00007812 */ /* 0x000fc800078ec0ff */
[----:B---3--:R-:W-:-:S04]  /*00b0*/  LEA R7, R7, R0, 0x8 ;  /* 0x0000000007077211 */ /* 0x008fc800078e40ff */
[C---:B------:R-:W-:Y:S01]  /*00c0*/  ISETP.GE.AND P2, PT, R7.reuse, 0x90, PT ;  /* 0x000000900700780c */ /* 0x040fe20003f46270 */
[----:B----4-:R-:W-:-:S12]  /*00d0*/  IMAD.WIDE R2, R7, 0x4, R2 ;  /* 0x0000000407027825 */ /* 0x010fd800078e0202 */
[----:B------:R1:W2:Y:S02]  /*00e0*/  @!P2 LDG.E.64 R8, desc[UR4][R2.64] ;  /* 0x000000040208a981 */ /* 0x0002a4000c1e1b00 */
[----:B-1----:R-:W-:Y:S01]  /*00f0*/  IMAD.WIDE R2, R7, 0x4, R4 ;  /* 0x0000000407027825 */ /* 0x002fe200078e0204 */
[C---:B-----5:R-:W-:Y:S02]  /*0100*/  FSETP.GT.AND P0, PT, |R6|.reuse, 8.50705917302346158658e+37, PT ;  /* 0x7e8000000600780b */ /* 0x060fe40003f04200 */
[----:B------:R-:W-:-:S11]  /*0110*/  FSETP.GEU.AND P1, PT, |R6|, 1.175494350822287508e-38, PT ;  /* 0x008000000600780b */ /* 0x000fd60003f2e200 */
[----:B------:R-:W-:-:S04]  /*0120*/  @P0 FMUL R6, R6, 0.25 ;  /* 0x3e80000006060820 */ /* 0x000fc80000400000 */
[----:B------:R-:W-:-:S06]  /*0130*/  @!P1 FMUL R6, R6, 16777216 ;  /* 0x4b80000006069820 */ /* 0x000fcc0000400000 */
[----:B------:R-:W1:Y:S01]  /*0140*/  MUFU.RCP R6, R6 ;  /* 0x0000000600067308 */ /* 0x000e620000001000 */
[----:B--2---:R-:W-:Y:S01]  /*0150*/  @P0 FMUL R8, R8, 0.25 ;  /* 0x3e80000008080820 */ /* 0x004fe20000400000 */
[----:B------:R-:W-:-:S03]  /*0160*/  @P0 FMUL R9, R9, 0.25 ;  /* 0x3e80000009090820 */ /* 0x000fc60000400000 */
[----:B------:R-:W-:Y:S01]  /*0170*/  @!P1 FMUL R8, R8, 16777216 ;  /* 0x4b80000008089820 */ /* 0x000fe20000400000 */
[----:B------:R-:W-:-:S03]  /*0180*/  @!P1 FMUL R9, R9, 16777216 ;  /* 0x4b80000009099820 */ /* 0x000fc60000400000 */
[C---:B-1----:R-:W-:Y:S01]  /*0190*/  FMUL R8, R6.reuse, R8 ;  /* 0x0000000806087220 */ /* 0x042fe20000400000 */
[----:B------:R-:W-:Y:S01]  /*01a0*/  FMUL R9, R6, R9 ;  /* 0x0000000906097220 */ /* 0x000fe20000400000 */
[----:B------:R-:W-:Y:S06]  /*01b0*/  @P2 EXIT ;  /* 0x000000000000294d */ /* 0x000fec0003800000 */
[----:B------:R-:W-:Y:S01]  /*01c0*/  STG.E.64 desc[UR4][R2.64], R8 ;  /* 0x0000000802007986 */ /* 0x000fe2000c101b04 */
[----:B------:R-:W-:Y:S05]  /*01d0*/  EXIT ;  /* 0x000000000000794d */ /* 0x000fea0003800000 */
.L_x_0:
[----:B------:R-:W-:-:S00]  /*01e0*/  BRA `(.L_x_0) ;  /* 0xfffffffc00fc7947 */ /* 0x000fc0000383ffff */
[----:B------:R-:W-:-:S00]  /*01f0*/  NOP ;  /* 0x0000000000007918 */ /* 0x000fc00000000000 */
        /* <DEDUP_REMOVED lines=8> */
.L_x_1:


//--------------------- .nv.constant0.triton_poi_fused_div_4 --------------------------
	.section	.nv.constant0.triton_poi_fused_div_4,"a",@progbits
	.sectionflags	@""
	.align	4
.nv.constant0.triton_poi_fused_div_4:
	.zero		556
